	.headerflags	@"EF_CUDA_TEXMODE_UNIFIED EF_CUDA_64BIT_ADDRESS EF_CUDA_ACCELERATORS EF_CUDA_SM90 EF_CUDA_VIRTUAL_SM(EF_CUDA_SM90)"
	.elftype	@"ET_EXEC"


//--------------------- .nv.info                  --------------------------
	.section	.nv.info,"",@"SHT_CUDA_INFO"
	.align	4


	//----- nvinfo : EIATTR_REGCOUNT
	.align		4
        /*0000*/ 	.byte	0x04, 0x2f
        /*0002*/ 	.short	(.L_3 - .L_2)
	.align		4
.L_2:
        /*0004*/ 	.word	index@(triton_poi_fused__native_batch_norm_legit_no_training_relu_17)
        /*0008*/ 	.word	0x00000020


	//----- nvinfo : EIATTR_MIN_STACK_SIZE
	.align		4
.L_3:
        /*000c*/ 	.byte	0x04, 0x12
        /*000e*/ 	.short	(.L_5 - .L_4)
	.align		4
.L_4:
        /*0010*/ 	.word	index@(triton_poi_fused__native_batch_norm_legit_no_training_relu_17)
        /*0014*/ 	.word	0x00000000


	//----- nvinfo : EIATTR_FRAME_SIZE
	.align		4
.L_5:
        /*0018*/ 	.byte	0x04, 0x11
        /*001a*/ 	.short	(.L_7 - .L_6)
	.align		4
.L_6:
        /*001c*/ 	.word	index@(triton_poi_fused__native_batch_norm_legit_no_training_relu_17)
        /*0020*/ 	.word	0x00000000


	//----- nvinfo : EIATTR_MIN_STACK_SIZE
	.align		4
.L_7:
        /*0024*/ 	.byte	0x04, 0x12
        /*0026*/ 	.short	(.L_9 - .L_8)
	.align		4
.L_8:
        /*0028*/ 	.word	index@(triton_poi_fused__native_batch_norm_legit_no_training_relu_17)
        /*002c*/ 	.word	0x00000000
.L_9:


//--------------------- .nv.info.triton_poi_fused__native_batch_norm_legit_no_training_relu_17 --------------------------
	.section	.nv.info.triton_poi_fused__native_batch_norm_legit_no_training_relu_17,"",@"SHT_CUDA_INFO"
	.sectionflags	@""
	.align	4


	//----- nvinfo : EIATTR_CUDA_API_VERSION
	.align		4
        /*0000*/ 	.byte	0x04, 0x37
        /*0002*/ 	.short	(.L_11 - .L_10)
.L_10:
        /*0004*/ 	.word	0x0000007c


	//----- nvinfo : EIATTR_KPARAM_INFO
	.align		4
.L_11:
        /*0008*/ 	.byte	0x04, 0x17
        /*000a*/ 	.short	(.L_13 - .L_12)
.L_12:
        /*000c*/ 	.word	0x00000000
        /*0010*/ 	.short	0x0007
        /*0012*/ 	.short	0x0034
        /*0014*/ 	.byte	0x00, 0xf0, 0x11, 0x00


	//----- nvinfo : EIATTR_KPARAM_INFO
	.align		4
.L_13:
        /*0018*/ 	.byte	0x04, 0x17
        /*001a*/ 	.short	(.L_15 - .L_14)
.L_14:
        /*001c*/ 	.word	0x00000000
        /*0020*/ 	.short	0x0006
        /*0022*/ 	.short	0x0030
        /*0024*/ 	.byte	0x00, 0xf0, 0x11, 0x00


	//----- nvinfo : EIATTR_KPARAM_INFO
	.align		4
.L_15:
        /*0028*/ 	.byte	0x04, 0x17
        /*002a*/ 	.short	(.L_17 - .L_16)
.L_16:
        /*002c*/ 	.word	0x00000000
        /*0030*/ 	.short	0x0005
        /*0032*/ 	.short	0x0028
        /*0034*/ 	.byte	0x00, 0xf4, 0x21, 0x00


	//----- nvinfo : EIATTR_KPARAM_INFO
	.align		4
.L_17:
        /*0038*/ 	.byte	0x04, 0x17
        /*003a*/ 	.short	(.L_19 - .L_18)
.L_18:
        /*003c*/ 	.word	0x00000000
        /*0040*/ 	.short	0x0004
        /*0042*/ 	.short	0x0020
        /*0044*/ 	.byte	0x00, 0xf4, 0x21, 0x00


	//----- nvinfo : EIATTR_KPARAM_INFO
	.align		4
.L_19:
        /*0048*/ 	.byte	0x04, 0x17
        /*004a*/ 	.short	(.L_21 - .L_20)
.L_20:
        /*004c*/ 	.word	0x00000000
        /*0050*/ 	.short	0x0003
        /*0052*/ 	.short	0x0018
        /*0054*/ 	.byte	0x00, 0xf4, 0x21, 0x00


	//----- nvinfo : EIATTR_KPARAM_INFO
	.align		4
.L_21:
        /*0058*/ 	.byte	0x04, 0x17
        /*005a*/ 	.short	(.L_23 - .L_22)
.L_22:
        /*005c*/ 	.word	0x00000000
        /*0060*/ 	.short	0x0002
        /*0062*/ 	.short	0x0010
        /*0064*/ 	.byte	0x00, 0xf4, 0x21, 0x00


	//----- nvinfo : EIATTR_KPARAM_INFO
	.align		4
.L_23:
        /*0068*/ 	.byte	0x04, 0x17
        /*006a*/ 	.short	(.L_25 - .L_24)
.L_24:
        /*006c*/ 	.word	0x00000000
        /*0070*/ 	.short	0x0001
        /*0072*/ 	.short	0x0008
        /*0074*/ 	.byte	0x00, 0xf4, 0x21, 0x00


	//----- nvinfo : EIATTR_KPARAM_INFO
	.align		4
.L_25:
        /*0078*/ 	.byte	0x04, 0x17
        /*007a*/ 	.short	(.L_27 - .L_26)
.L_26:
        /*007c*/ 	.word	0x00000000
        /*0080*/ 	.short	0x0000
        /*0082*/ 	.short	0x0000
        /*0084*/ 	.byte	0x00, 0xf4, 0x21, 0x00


	//----- nvinfo : EIATTR_SPARSE_MMA_MASK
	.align		4
.L_27:
        /*0088*/ 	.byte	0x03, 0x50
        /*008a*/ 	.short	0x0000


	//----- nvinfo : EIATTR_MAXREG_COUNT
	.align		4
        /*008c*/ 	.byte	0x03, 0x1b
        /*008e*/ 	.short	0x00ff


	//----- nvinfo : EIATTR_EXIT_INSTR_OFFSETS
	.align		4
        /*0090*/ 	.byte	0x04, 0x1c
        /*0092*/ 	.short	(.L_29 - .L_28)


	//   ....[0]....
.L_28:
        /*0094*/ 	.word	0x00000ba0


	//   ....[1]....
        /*0098*/ 	.word	0x00000c20


	//----- nvinfo : EIATTR_REQNTID
	.align		4
.L_29:
        /*009c*/ 	.byte	0x04, 0x10
        /*009e*/ 	.short	(.L_31 - .L_30)
.L_30:
        /*00a0*/ 	.word	0x00000080
        /*00a4*/ 	.word	0x00000001
        /*00a8*/ 	.word	0x00000001


	//----- nvinfo : EIATTR_CBANK_PARAM_SIZE
	.align		4
.L_31:
        /*00ac*/ 	.byte	0x03, 0x19
        /*00ae*/ 	.short	0x0038


	//----- nvinfo : EIATTR_PARAM_CBANK
	.align		4
        /*00b0*/ 	.byte	0x04, 0x0a
        /*00b2*/ 	.short	(.L_33 - .L_32)
	.align		4
.L_32:
        /*00b4*/ 	.word	index@(.nv.constant0.triton_poi_fused__native_batch_norm_legit_no_training_relu_17)
        /*00b8*/ 	.short	0x0210
        /*00ba*/ 	.short	0x0038


	//----- nvinfo : EIATTR_SW_WAR
	.align		4
.L_33:
        /*00bc*/ 	.byte	0x04, 0x36
        /*00be*/ 	.short	(.L_35 - .L_34)
.L_34:
        /*00c0*/ 	.word	0x00000008
.L_35:


//--------------------- .nv.callgraph             --------------------------
	.section	.nv.callgraph,"",@"SHT_CUDA_CALLGRAPH"
	.align	4
	.sectionentsize	8
	.align		4
        /*0000*/ 	.word	0x00000000
	.align		4
        /*0004*/ 	.word	0xffffffff
	.align		4
        /*0008*/ 	.word	0x00000000
	.align		4
        /*000c*/ 	.word	0xfffffffe
	.align		4
        /*0010*/ 	.word	0x00000000
	.align		4
        /*0014*/ 	.word	0xfffffffd
	.align		4
        /*0018*/ 	.word	0x00000000
	.align		4
        /*001c*/ 	.word	0xfffffffc


//--------------------- .nv.constant4             --------------------------
	.section	.nv.constant4,"a",@progbits
	.align	8
	.align		8
.nv.constant4:
        /*0000*/ 	.dword	_$_str
	.align		8
        /*0008*/ 	.dword	_$_str_$_2


//--------------------- .text.triton_poi_fused__native_batch_norm_legit_no_training_relu_17 --------------------------
	.section	.text.triton_poi_fused__native_batch_norm_legit_no_training_relu_17,"ax",@progbits
	.sectionflags	@"SHF_BARRIERS=1"
	.align	128
        .global         triton_poi_fused__native_batch_norm_legit_no_training_relu_17
        .type           triton_poi_fused__native_batch_norm_legit_no_training_relu_17,@function
        .size           triton_poi_fused__native_batch_norm_legit_no_training_relu_17,(.L_x_1 - triton_poi_fused__native_batch_norm_legit_no_training_relu_17)
        .other          triton_poi_fused__native_batch_norm_legit_no_training_relu_17,@"STO_CUDA_ENTRY STV_DEFAULT"
triton_poi_fused__native_batch_norm_legit_no_training_relu_17:
.text.triton_poi_fused__native_batch_norm_legit_no_training_relu_17:
[----:B------:R-:W0:Y:S01]  /*0000*/  LDC R1, c[0x0][0x28] ;  /* 0x00000a00ff017b82 */ /* 0x000e220000000800 */
[----:B------:R-:W1:Y:S07]  /*0010*/  S2R R3, SR_CTAID.Y ;  /* 0x0000000000037919 */ /* 0x000e6e0000002600 */
[----:B------:R-:W2:Y:S01]  /*0020*/  LDC.64 R8, c[0x0][0x220] ;  /* 0x00008800ff087b82 */ /* 0x000ea20000000a00 */
[----:B------:R-:W-:Y:S01]  /*0030*/  CS2R R6, SRZ ;  /* 0x0000000000067805 */ /* 0x000fe2000001ff00 */
[----:B------:R-:W-:Y:S01]  /*0040*/  ULDC.64 UR6, c[0x0][0x208] ;  /* 0x0000820000067ab9 */ /* 0x000fe20000000a00 */
[----:B------:R-:W3:Y:S01]  /*0050*/  S2R R10, SR_TID.X ;  /* 0x00000000000a7919 */ /* 0x000ee20000002100 */
[----:B------:R-:W4:Y:S04]  /*0060*/  S2R R21, SR_CTAID.X ;  /* 0x0000000000157919 */ /* 0x000f280000002500 */
[----:B------:R-:W5:Y:S08]  /*0070*/  LDC.64 R24, c[0x0][0x210] ;  /* 0x00008400ff187b82 */ /* 0x000f700000000a00 */
[----:B------:R-:W4:Y:S01]  /*0080*/  LDC.64 R26, c[0x0][0x218] ;  /* 0x00008600ff1a7b82 */ /* 0x000f220000000a00 */
[----:B-1----:R-:W-:-:S02]  /*0090*/  IMAD.SHL.U32 R3, R3, 0x20, RZ ;  /* 0x0000002003037824 */ /* 0x002fc400078e00ff */
[----:B---3--:R-:W-:-:S05]  /*00a0*/  IMAD.SHL.U32 R0, R10, 0x4, RZ ;  /* 0x000000040a007824 */ /* 0x008fca00078e00ff */
[----:B------:R-:W-:-:S04]  /*00b0*/  LOP3.LUT R20, R3, 0x1c, R0, 0xf8, !PT ;  /* 0x0000001c03147812 */ /* 0x000fc800078ef800 */
[----:B------:R-:W-:Y:S02]  /*00c0*/  SHF.R.S32.HI R5, RZ, 0x1f, R20 ;  /* 0x0000001fff057819 */ /* 0x000fe40000011414 */
[----:B------:R-:W-:Y:S02]  /*00d0*/  ISETP.GE.AND P0, PT, R20, 0x200, PT ;  /* 0x000002001400780c */ /* 0x000fe40003f06270 */
[----:B------:R-:W-:-:S04]  /*00e0*/  LEA.HI R2, R5, R20, RZ, 0x7 ;  /* 0x0000001405027211 */ /* 0x000fc800078f38ff */
[----:B------:R-:W-:-:S05]  /*00f0*/  LOP3.LUT R5, R2, 0xffffff80, RZ, 0xc0, !PT ;  /* 0xffffff8002057812 */ /* 0x000fca00078ec0ff */
[----:B------:R-:W-:Y:S01]  /*0100*/  IMAD.IADD R20, R20, 0x1, -R5 ;  /* 0x0000000114147824 */ /* 0x000fe200078e0a05 */
[----:B------:R-:W-:-:S03]  /*0110*/  CS2R R4, SRZ ;  /* 0x0000000000047805 */ /* 0x000fc6000001ff00 */
[----:B--2---:R-:W-:-:S05]  /*0120*/  IMAD.WIDE R8, R20, 0x4, R8 ;  /* 0x0000000414087825 */ /* 0x004fca00078e0208 */
[----:B------:R1:W2:Y:S01]  /*0130*/  @!P0 LDG.E.EL.128 R4, desc[UR6][R8.64] ;  /* 0x0000000608048981 */ /* 0x0002a2000c2e1d00 */
[----:B------:R-:W-:Y:S01]  /*0140*/  SHF.R.U32.HI R11, RZ, 0x3, R10 ;  /* 0x00000003ff0b7819 */ /* 0x000fe2000001160a */
[----:B------:R-:W-:Y:S01]  /*0150*/  IMAD.SHL.U32 R10, R2, 0x40, RZ ;  /* 0x00000040020a7824 */ /* 0x000fe200078e00ff */
[----:B------:R-:W-:Y:S01]  /*0160*/  CS2R R14, SRZ ;  /* 0x00000000000e7805 */ /* 0x000fe2000001ff00 */
[----:B----4-:R-:W-:Y:S01]  /*0170*/  IMAD.SHL.U32 R21, R21, 0x20, RZ ;  /* 0x0000002015157824 */ /* 0x010fe200078e00ff */
[----:B------:R-:W-:Y:S02]  /*0180*/  SGXT.U32 R2, R11, 0x4 ;  /* 0x000000040b02781a */ /* 0x000fe40000000000 */
[----:B------:R-:W-:Y:S02]  /*0190*/  CS2R R18, SRZ ;  /* 0x0000000000127805 */ /* 0x000fe4000001ff00 */
[----:B------:R-:W-:Y:S01]  /*01a0*/  LOP3.LUT R13, R10, 0xffffe000, RZ, 0xc0, !PT ;  /* 0xffffe0000a0d7812 */ /* 0x000fe200078ec0ff */
[----:B0-----:R-:W-:Y:S01]  /*01b0*/  IMAD.WIDE R26, R20, 0x4, R26 ;  /* 0x00000004141a7825 */ /* 0x001fe200078e021a */
[----:B------:R-:W-:-:S02]  /*01c0*/  LOP3.LUT R10, R21, R2, RZ, 0xfc, !PT ;  /* 0x00000002150a7212 */ /* 0x000fc400078efcff */
[----:B-1----:R-:W-:Y:S02]  /*01d0*/  CS2R R8, SRZ ;  /* 0x0000000000087805 */ /* 0x002fe4000001ff00 */
[----:B------:R-:W-:Y:S01]  /*01e0*/  LOP3.LUT R11, R21, 0x10, R2, 0xfe, !PT ;  /* 0x00000010150b7812 */ /* 0x000fe200078efe02 */
[----:B------:R-:W-:Y:S01]  /*01f0*/  IMAD.IADD R13, R20, 0x1, R13 ;  /* 0x00000001140d7824 */ /* 0x000fe200078e020d */
[C---:B------:R-:W-:Y:S02]  /*0200*/  ISETP.LT.AND P1, PT, R10.reuse, 0x40, !P0 ;  /* 0x000000400a00780c */ /* 0x040fe40004721270 */
[C---:B------:R-:W-:Y:S01]  /*0210*/  ISETP.LT.AND P2, PT, R11.reuse, 0x40, !P0 ;  /* 0x000000400b00780c */ /* 0x040fe20004741270 */
[--C-:B------:R-:W-:Y:S02]  /*0220*/  IMAD R23, R10, 0x80, R13.reuse ;  /* 0x000000800a177824 */ /* 0x100fe400078e020d */
[----:B------:R-:W-:Y:S01]  /*0230*/  IMAD R17, R11, 0x80, R13 ;  /* 0x000000800b117824 */ /* 0x000fe200078e020d */
[----:B------:R-:W-:Y:S01]  /*0240*/  CS2R R10, SRZ ;  /* 0x00000000000a7805 */ /* 0x000fe2000001ff00 */
[----:B-----5:R-:W-:Y:S01]  /*0250*/  IMAD.WIDE R22, R23, 0x4, R24 ;  /* 0x0000000417167825 */ /* 0x020fe200078e0218 */
[----:B------:R-:W-:-:S03]  /*0260*/  CS2R R12, SRZ ;  /* 0x00000000000c7805 */ /* 0x000fc6000001ff00 */
[----:B------:R-:W-:Y:S01]  /*0270*/  IMAD.WIDE R24, R17, 0x4, R24 ;  /* 0x0000000411187825 */ /* 0x000fe200078e0218 */
[----:B------:R-:W-:Y:S01]  /*0280*/  CS2R R16, SRZ ;  /* 0x0000000000107805 */ /* 0x000fe2000001ff00 */
[----:B------:R-:W3:Y:S04]  /*0290*/  @P1 LDG.E.EL.128 R8, desc[UR6][R22.64] ;  /* 0x0000000616081981 */ /* 0x000ee8000c2e1d00 */
[----:B------:R0:W3:Y:S04]  /*02a0*/  @!P0 LDG.E.EL.128 R12, desc[UR6][R26.64] ;  /* 0x000000061a0c8981 */ /* 0x0000e8000c2e1d00 */
[----:B------:R1:W4:Y:S01]  /*02b0*/  @P2 LDG.E.EL.128 R16, desc[UR6][R24.64] ;  /* 0x0000000618102981 */ /* 0x000322000c2e1d00 */
[----:B0-----:R-:W0:Y:S01]  /*02c0*/  LDC.64 R26, c[0x0][0x228] ;  /* 0x00008a00ff1a7b82 */ /* 0x001e220000000a00 */
[----:B--2---:R-:W-:Y:S01]  /*02d0*/  FADD R4, R4, 9.9999997473787516356e-06 ;  /* 0x3727c5ac04047421 */ /* 0x004fe20000000000 */
[----:B------:R-:W-:Y:S01]  /*02e0*/  FADD R23, R7, 9.9999997473787516356e-06 ;  /* 0x3727c5ac07177421 */ /* 0x000fe20000000000 */
[----:B------:R-:W-:Y:S01]  /*02f0*/  FADD R6, R6, 9.9999997473787516356e-06 ;  /* 0x3727c5ac06067421 */ /* 0x000fe20000000000 */
[----:B------:R-:W-:Y:S01]  /*0300*/  FADD R5, R5, 9.9999997473787516356e-06 ;  /* 0x3727c5ac05057421 */ /* 0x000fe20000000000 */
[----:B------:R-:W2:Y:S01]  /*0310*/  MUFU.SQRT R28, R4 ;  /* 0x00000004001c7308 */ /* 0x000ea20000002000 */
[----:B------:R-:W-:-:S07]  /*0320*/  IMAD.MOV.U32 R7, RZ, RZ, 0x3e800000 ;  /* 0x3e800000ff077424 */ /* 0x000fce00078e00ff */
[----:B-1----:R-:W1:Y:S01]  /*0330*/  MUFU.SQRT R24, R6 ;  /* 0x0000000600187308 */ /* 0x002e620000002000 */
[----:B--2---:R-:W-:-:S07]  /*0340*/  FSETP.GT.AND P6, PT, R28, 8.50705917302346158658e+37, PT ;  /* 0x7e8000001c00780b */ /* 0x004fce0003fc4000 */
[----:B------:R-:W2:Y:S01]  /*0350*/  MUFU.SQRT R23, R23 ;  /* 0x0000001700177308 */ /* 0x000ea20000002000 */
[----:B------:R-:W-:Y:S02]  /*0360*/  FSETP.GEU.AND P1, PT, R28, 1.175494350822287508e-38, PT ;  /* 0x008000001c00780b */ /* 0x000fe40003f2e000 */
[----:B-1----:R-:W-:-:S05]  /*0370*/  FSETP.GT.AND P4, PT, R24, 8.50705917302346158658e+37, PT ;  /* 0x7e8000001800780b */ /* 0x002fca0003f84000 */
[----:B------:R1:W5:Y:S01]  /*0380*/  MUFU.SQRT R29, R5 ;  /* 0x00000005001d7308 */ /* 0x0003620000002000 */
[----:B------:R-:W-:Y:S01]  /*0390*/  FSETP.GEU.AND P5, PT, R24, 1.175494350822287508e-38, PT ;  /* 0x008000001800780b */ /* 0x000fe20003fae000 */
[----:B---3--:R-:W-:Y:S01]  /*03a0*/  FADD R22, -R12, R8 ;  /* 0x000000080c167221 */ /* 0x008fe20000000100 */
[----:B------:R-:W-:Y:S01]  /*03b0*/  @P6 FMUL R28, R28, 0.25 ;  /* 0x3e8000001c1c6820 */ /* 0x000fe20000400000 */
[----:B----4-:R-:W-:Y:S01]  /*03c0*/  FADD R16, -R12, R16 ;  /* 0x000000100c107221 */ /* 0x010fe20000000100 */
[----:B------:R-:W-:Y:S02]  /*03d0*/  FADD R12, -R13, R9 ;  /* 0x000000090d0c7221 */ /* 0x000fe40000000100 */
[----:B------:R-:W-:Y:S01]  /*03e0*/  @!P1 FMUL R28, R28, 16777216 ;  /* 0x4b8000001c1c9820 */ /* 0x000fe20000400000 */
[----:B-1----:R-:W-:Y:S01]  /*03f0*/  FSEL R5, R7, 1, P6 ;  /* 0x3f80000007057808 */ /* 0x002fe20003000000 */
[----:B------:R-:W1:Y:S01]  /*0400*/  LDC.64 R8, c[0x0][0x230] ;  /* 0x00008c00ff087b82 */ /* 0x000e620000000a00 */
[----:B--2---:R-:W-:Y:S01]  /*0410*/  FSETP.GT.AND P6, PT, R23, 8.50705917302346158658e+37, PT ;  /* 0x7e8000001700780b */ /* 0x004fe20003fc4000 */
[----:B------:R-:W-:Y:S01]  /*0420*/  @P4 FMUL R24, R24, 0.25 ;  /* 0x3e80000018184820 */ /* 0x000fe20000400000 */
[----:B------:R-:W2:Y:S01]  /*0430*/  MUFU.RCP R6, R28 ;  /* 0x0000001c00067308 */ /* 0x000ea20000001000 */
[----:B------:R-:W-:Y:S01]  /*0440*/  @!P1 FMUL R5, R5, 16777216 ;  /* 0x4b80000005059820 */ /* 0x000fe20000400000 */
[----:B-----5:R-:W-:Y:S01]  /*0450*/  FSETP.GT.AND P2, PT, R29, 8.50705917302346158658e+37, PT ;  /* 0x7e8000001d00780b */ /* 0x020fe20003f44000 */
[----:B------:R-:W-:Y:S01]  /*0460*/  @!P5 FMUL R24, R24, 16777216 ;  /* 0x4b8000001818d820 */ /* 0x000fe20000400000 */
[----:B------:R-:W-:Y:S01]  /*0470*/  FSETP.GEU.AND P1, PT, R23, 1.175494350822287508e-38, PT ;  /* 0x008000001700780b */ /* 0x000fe20003f2e000 */
[----:B------:R-:W-:Y:S01]  /*0480*/  FADD R17, -R13, R17 ;  /* 0x000000110d117221 */ /* 0x000fe20000000100 */
[----:B------:R-:W-:Y:S01]  /*0490*/  FSETP.GEU.AND P3, PT, R29, 1.175494350822287508e-38, PT ;  /* 0x008000001d00780b */ /* 0x000fe20003f6e000 */
[C---:B------:R-:W-:Y:S01]  /*04a0*/  FADD R13, -R14.reuse, R10 ;  /* 0x0000000a0e0d7221 */ /* 0x040fe20000000100 */
[----:B------:R-:W-:Y:S01]  /*04b0*/  FADD R18, -R14, R18 ;  /* 0x000000120e127221 */ /* 0x000fe20000000100 */
[----:B------:R-:W3:Y:S01]  /*04c0*/  MUFU.RCP R24, R24 ;  /* 0x0000001800187308 */ /* 0x000ee20000001000 */
[----:B------:R-:W-:Y:S01]  /*04d0*/  FADD R14, -R15, R11 ;  /* 0x0000000b0f0e7221 */ /* 0x000fe20000000100 */
[----:B------:R-:W-:Y:S01]  /*04e0*/  @P6 FMUL R23, R23, 0.25 ;  /* 0x3e80000017176820 */ /* 0x000fe20000400000 */
[----:B------:R-:W-:Y:S01]  /*04f0*/  FSEL R25, R7, 1, P2 ;  /* 0x3f80000007197808 */ /* 0x000fe20001000000 */
[----:B------:R-:W-:Y:S01]  /*0500*/  FADD R19, -R15, R19 ;  /* 0x000000130f137221 */ /* 0x000fe20000000100 */
[----:B------:R-:W-:Y:S01]  /*0510*/  FSEL R11, R7, 1, P4 ;  /* 0x3f800000070b7808 */ /* 0x000fe20002000000 */
[----:B------:R-:W-:Y:S01]  /*0520*/  @P2 FMUL R29, R29, 0.25 ;  /* 0x3e8000001d1d2820 */ /* 0x000fe20000400000 */
[----:B------:R-:W-:Y:S01]  /*0530*/  FSEL R10, R7, 1, P6 ;  /* 0x3f800000070a7808 */ /* 0x000fe20003000000 */
[----:B------:R-:W-:Y:S01]  /*0540*/  @!P1 FMUL R23, R23, 16777216 ;  /* 0x4b80000017179820 */ /* 0x000fe20000400000 */
[----:B--2---:R-:W-:Y:S01]  /*0550*/  FMUL R15, R6, R5 ;  /* 0x00000005060f7220 */ /* 0x004fe20000400000 */
[----:B------:R-:W-:Y:S01]  /*0560*/  @!P3 FMUL R29, R29, 16777216 ;  /* 0x4b8000001d1db820 */ /* 0x000fe20000400000 */
[----:B------:R-:W-:Y:S01]  /*0570*/  @!P3 FMUL R25, R25, 16777216 ;  /* 0x4b8000001919b820 */ /* 0x000fe20000400000 */
[----:B------:R-:W-:Y:S01]  /*0580*/  @!P5 FMUL R11, R11, 16777216 ;  /* 0x4b8000000b0bd820 */ /* 0x000fe20000400000 */
[----:B------:R-:W-:Y:S01]  /*0590*/  @!P1 FMUL R10, R10, 16777216 ;  /* 0x4b8000000a0a9820 */ /* 0x000fe20000400000 */
[----:B------:R0:W2:Y:S01]  /*05a0*/  MUFU.RCP R4, R29 ;  /* 0x0000001d00047308 */ /* 0x0000a20000001000 */
[----:B------:R-:W-:Y:S01]  /*05b0*/  CS2R R6, SRZ ;  /* 0x0000000000067805 */ /* 0x000fe2000001ff00 */
[----:B---3--:R-:W-:-:S06]  /*05c0*/  FMUL R24, R24, R11 ;  /* 0x0000000b18187220 */ /* 0x008fcc0000400000 */
[----:B------:R-:W3:Y:S01]  /*05d0*/  MUFU.RCP R23, R23 ;  /* 0x0000001700177308 */ /* 0x000ee20000001000 */
[----:B0-----:R-:W-:-:S04]  /*05e0*/  IMAD.WIDE R28, R20, 0x4, R26 ;  /* 0x00000004141c7825 */ /* 0x001fc800078e021a */
[----:B-1----:R-:W-:Y:S01]  /*05f0*/  IMAD.WIDE R26, R20, 0x4, R8 ;  /* 0x00000004141a7825 */ /* 0x002fe200078e0208 */
[----:B------:R-:W-:-:S03]  /*0600*/  CS2R R8, SRZ ;  /* 0x0000000000087805 */ /* 0x000fc6000001ff00 */
[----:B--2---:R-:W-:Y:S01]  /*0610*/  FMUL R25, R4, R25 ;  /* 0x0000001904197220 */ /* 0x004fe20000400000 */
[----:B------:R-:W-:-:S06]  /*0620*/  CS2R R4, SRZ ;  /* 0x0000000000047805 */ /* 0x000fcc000001ff00 */
[----:B------:R-:W2:Y:S01]  /*0630*/  @!P0 LDG.E.EL.128 R4, desc[UR6][R28.64] ;  /* 0x000000061c048981 */ /* 0x000ea2000c2e1d00 */
[----:B---3--:R-:W-:Y:S01]  /*0640*/  FMUL R23, R23, R10 ;  /* 0x0000000a17177220 */ /* 0x008fe20000400000 */
[----:B------:R-:W-:-:S06]  /*0650*/  CS2R R10, SRZ ;  /* 0x00000000000a7805 */ /* 0x000fcc000001ff00 */
[----:B------:R0:W2:Y:S01]  /*0660*/  @!P0 LDG.E.EL.128 R8, desc[UR6][R26.64] ;  /* 0x000000061a088981 */ /* 0x0000a2000c2e1d00 */
[----:B------:R-:W1:Y:S01]  /*0670*/  S2R R20, SR_TID.X ;  /* 0x0000000000147919 */ /* 0x000e620000002100 */
[----:B------:R-:W3:Y:S01]  /*0680*/  S2UR UR5, SR_CgaCtaId ;  /* 0x00000000000579c3 */ /* 0x000ee20000008800 */
[C---:B------:R-:W-:Y:S01]  /*0690*/  FMUL R17, R25.reuse, R17 ;  /* 0x0000001119117220 */ /* 0x040fe20000400000 */
[----:B------:R-:W-:Y:S01]  /*06a0*/  FMUL R12, R25, R12 ;  /* 0x0000000c190c7220 */ /* 0x000fe20000400000 */
[C---:B------:R-:W-:Y:S01]  /*06b0*/  FMUL R25, R15.reuse, R16 ;  /* 0x000000100f197220 */ /* 0x040fe20000400000 */
[----:B------:R-:W-:Y:S01]  /*06c0*/  FMUL R15, R15, R22 ;  /* 0x000000160f0f7220 */ /* 0x000fe20000400000 */
[----:B------:R-:W-:Y:S01]  /*06d0*/  UMOV UR4, 0x400 ;  /* 0x0000040000047882 */ /* 0x000fe20000000000 */
[C---:B------:R-:W-:Y:S01]  /*06e0*/  FMUL R13, R24.reuse, R13 ;  /* 0x0000000d180d7220 */ /* 0x040fe20000400000 */
[C---:B------:R-:W-:Y:S01]  /*06f0*/  FMUL R14, R23.reuse, R14 ;  /* 0x0000000e170e7220 */ /* 0x040fe20000400000 */
[----:B0-----:R-:W-:Y:S01]  /*0700*/  FMUL R27, R24, R18 ;  /* 0x00000012181b7220 */ /* 0x001fe20000400000 */
[----:B------:R-:W-:Y:S01]  /*0710*/  FMUL R18, R23, R19 ;  /* 0x0000001317127220 */ /* 0x000fe20000400000 */
[----:B---3--:R-:W-:Y:S01]  /*0720*/  UPRMT UR4, UR5, 0x654, UR4 ;  /* 0x0000065405047896 */ /* 0x008fe20008000004 */
[----:B-1----:R-:W-:-:S05]  /*0730*/  IMAD.SHL.U32 R29, R20, 0x80, RZ ;  /* 0x00000080141d7824 */ /* 0x002fca00078e00ff */
[----:B------:R-:W-:-:S04]  /*0740*/  LOP3.LUT R29, R29, 0x380, RZ, 0xc0, !PT ;  /* 0x000003801d1d7812 */ /* 0x000fc800078ec0ff */
[C---:B------:R-:W-:Y:S02]  /*0750*/  LOP3.LUT R22, R29.reuse, 0x40, RZ, 0xfc, !PT ;  /* 0x000000401d167812 */ /* 0x040fe400078efcff */
[C---:B------:R-:W-:Y:S02]  /*0760*/  LEA.HI R16, R29.reuse, UR4, RZ, 0x1d ;  /* 0x000000041d107c11 */ /* 0x040fe4000f8fe8ff */
[----:B------:R-:W-:Y:S02]  /*0770*/  LOP3.LUT R26, R29, 0x60, RZ, 0xfc, !PT ;  /* 0x000000601d1a7812 */ /* 0x000fe400078efcff */
[----:B------:R-:W-:Y:S02]  /*0780*/  LEA.HI R22, R22, UR4, RZ, 0x1d ;  /* 0x0000000416167c11 */ /* 0x000fe4000f8fe8ff */
[----:B------:R-:W-:Y:S02]  /*0790*/  LEA.HI R26, R26, UR4, RZ, 0x1d ;  /* 0x000000041a1a7c11 */ /* 0x000fe4000f8fe8ff */
[----:B------:R-:W-:-:S04]  /*07a0*/  SHF.R.U32.HI R20, RZ, 0x1, R20 ;  /* 0x00000001ff147819 */ /* 0x000fc80000011614 */
[----:B------:R-:W-:-:S05]  /*07b0*/  LOP3.LUT R20, R20, 0x3c, RZ, 0xc0, !PT ;  /* 0x0000003c14147812 */ /* 0x000fca00078ec0ff */
[----:B------:R-:W-:Y:S02]  /*07c0*/  VIADD R20, R20, UR4 ;  /* 0x0000000414147c36 */ /* 0x000fe40008000000 */
[-CC-:B--2---:R-:W-:Y:S01]  /*07d0*/  FFMA R15, R15, R4.reuse, R8.reuse ;  /* 0x000000040f0f7223 */ /* 0x184fe20000000008 */
[----:B------:R-:W-:Y:S01]  /*07e0*/  FFMA R4, R25, R4, R8 ;  /* 0x0000000419047223 */ /* 0x000fe20000000008 */
[----:B------:R-:W-:Y:S01]  /*07f0*/  FFMA R12, R12, R5, R9 ;  /* 0x000000050c0c7223 */ /* 0x000fe20000000009 */
[----:B------:R-:W-:Y:S01]  /*0800*/  LOP3.LUT R8, R29, 0x20, RZ, 0xfc, !PT ;  /* 0x000000201d087812 */ /* 0x000fe200078efcff */
[--C-:B------:R-:W-:Y:S01]  /*0810*/  FFMA R13, R13, R6, R10.reuse ;  /* 0x000000060d0d7223 */ /* 0x100fe2000000000a */
[----:B------:R-:W-:Y:S01]  /*0820*/  LOP3.LUT R25, R29, R2, RZ, 0xfc, !PT ;  /* 0x000000021d197212 */ /* 0x000fe200078efcff */
[----:B------:R-:W-:Y:S01]  /*0830*/  FFMA R14, R14, R7, R11 ;  /* 0x000000070e0e7223 */ /* 0x000fe2000000000b */
[----:B------:R-:W-:Y:S01]  /*0840*/  FSETP.GEU.AND P3, PT, R15, RZ, PT ;  /* 0x000000ff0f00720b */ /* 0x000fe20003f6e000 */
[----:B------:R-:W-:Y:S01]  /*0850*/  FFMA R17, R17, R5, R9 ;  /* 0x0000000511117223 */ /* 0x000fe20000000009 */
[----:B------:R-:W-:Y:S01]  /*0860*/  LEA.HI R8, R8, UR4, RZ, 0x1d ;  /* 0x0000000408087c11 */ /* 0x000fe2000f8fe8ff */
[----:B------:R-:W-:Y:S01]  /*0870*/  FFMA R27, R27, R6, R10 ;  /* 0x000000061b1b7223 */ /* 0x000fe2000000000a */
[----:B------:R-:W-:Y:S01]  /*0880*/  FSETP.GEU.AND P2, PT, R12, RZ, PT ;  /* 0x000000ff0c00720b */ /* 0x000fe20003f4e000 */
[----:B------:R-:W-:Y:S01]  /*0890*/  IMAD R16, R25, 0x4, R16 ;  /* 0x0000000419107824 */ /* 0x000fe200078e0210 */
[----:B------:R-:W-:Y:S01]  /*08a0*/  FSETP.GEU.AND P1, PT, R13, RZ, PT ;  /* 0x000000ff0d00720b */ /* 0x000fe20003f2e000 */
[----:B------:R-:W-:Y:S01]  /*08b0*/  FFMA R18, R18, R7, R11 ;  /* 0x0000000712127223 */ /* 0x000fe2000000000b */
[----:B------:R-:W-:-:S02]  /*08c0*/  FSETP.GEU.AND P0, PT, R14, RZ, PT ;  /* 0x000000ff0e00720b */ /* 0x000fc40003f0e000 */
[----:B------:R-:W-:Y:S01]  /*08d0*/  FSEL R15, R15, RZ, P3 ;  /* 0x000000ff0f0f7208 */ /* 0x000fe20001800000 */
[C---:B------:R-:W-:Y:S01]  /*08e0*/  IMAD R8, R25.reuse, 0x4, R8 ;  /* 0x0000000419087824 */ /* 0x040fe200078e0208 */
[----:B------:R-:W-:Y:S01]  /*08f0*/  FSEL R5, R12, RZ, P2 ;  /* 0x000000ff0c057208 */ /* 0x000fe20001000000 */
[----:B------:R-:W-:Y:S01]  /*0900*/  IMAD R22, R25, 0x4, R22 ;  /* 0x0000000419167824 */ /* 0x000fe200078e0216 */
[----:B------:R-:W-:Y:S01]  /*0910*/  FSETP.GEU.AND P3, PT, R4, RZ, PT ;  /* 0x000000ff0400720b */ /* 0x000fe20003f6e000 */
[----:B------:R-:W0:Y:S01]  /*0920*/  LDC.64 R10, c[0x0][0x238] ;  /* 0x00008e00ff0a7b82 */ /* 0x000e220000000a00 */
[----:B------:R-:W-:Y:S02]  /*0930*/  FSEL R13, R13, RZ, P1 ;  /* 0x000000ff0d0d7208 */ /* 0x000fe40000800000 */
[----:B------:R-:W-:Y:S01]  /*0940*/  FSETP.GEU.AND P2, PT, R17, RZ, PT ;  /* 0x000000ff1100720b */ /* 0x000fe20003f4e000 */
[----:B------:R-:W-:Y:S01]  /*0950*/  IMAD R25, R25, 0x4, R26 ;  /* 0x0000000419197824 */ /* 0x000fe200078e021a */
[----:B------:R-:W-:Y:S01]  /*0960*/  FSEL R14, R14, RZ, P0 ;  /* 0x000000ff0e0e7208 */ /* 0x000fe20000000000 */
[----:B------:R1:W-:Y:S01]  /*0970*/  STS [R16], R15 ;  /* 0x0000000f10007388 */ /* 0x0003e20000000800 */
[----:B------:R-:W-:-:S02]  /*0980*/  FSETP.GEU.AND P1, PT, R27, RZ, PT ;  /* 0x000000ff1b00720b */ /* 0x000fc40003f2e000 */
[----:B------:R-:W-:Y:S01]  /*0990*/  FSETP.GEU.AND P0, PT, R18, RZ, PT ;  /* 0x000000ff1200720b */ /* 0x000fe20003f0e000 */
[----:B------:R-:W-:Y:S01]  /*09a0*/  STS [R8+0x80], R5 ;  /* 0x0000800508007388 */ /* 0x000fe20000000800 */
[----:B------:R-:W-:Y:S02]  /*09b0*/  FSEL R17, R17, RZ, P2 ;  /* 0x000000ff11117208 */ /* 0x000fe40001000000 */
[----:B------:R-:W-:Y:S02]  /*09c0*/  FSEL R27, R27, RZ, P1 ;  /* 0x000000ff1b1b7208 */ /* 0x000fe40000800000 */
[----:B-1----:R-:W-:Y:S01]  /*09d0*/  FSEL R15, R4, RZ, P3 ;  /* 0x000000ff040f7208 */ /* 0x002fe20001800000 */
[----:B------:R-:W-:Y:S01]  /*09e0*/  STS [R22+0x100], R13 ;  /* 0x0001000d16007388 */ /* 0x000fe20000000800 */
[----:B------:R-:W-:-:S03]  /*09f0*/  FSEL R18, R18, RZ, P0 ;  /* 0x000000ff12127208 */ /* 0x000fc60000000000 */
[----:B------:R-:W-:Y:S04]  /*0a00*/  STS [R25+0x180], R14 ;  /* 0x0001800e19007388 */ /* 0x000fe80000000800 */
[----:B------:R1:W-:Y:S04]  /*0a10*/  STS [R16+0x40], R15 ;  /* 0x0000400f10007388 */ /* 0x0003e80000000800 */
[----:B------:R2:W-:Y:S04]  /*0a20*/  STS [R8+0xc0], R17 ;  /* 0x0000c01108007388 */ /* 0x0005e80000000800 */
[----:B------:R-:W-:Y:S04]  /*0a30*/  STS [R22+0x140], R27 ;  /* 0x0001401b16007388 */ /* 0x000fe80000000800 */
[----:B------:R-:W-:Y:S01]  /*0a40*/  STS [R25+0x1c0], R18 ;  /* 0x0001c01219007388 */ /* 0x000fe20000000800 */
[----:B------:R-:W-:-:S05]  /*0a50*/  LOP3.LUT R9, R0, 0x1fc, RZ, 0xc0, !PT ;  /* 0x000001fc00097812 */ /* 0x000fca00078ec0ff */
[----:B------:R-:W-:Y:S01]  /*0a60*/  IMAD R20, R9, 0x4, R20 ;  /* 0x0000000409147824 */ /* 0x000fe200078e0214 */
[----:B------:R-:W-:Y:S01]  /*0a70*/  BAR.SYNC.DEFER_BLOCKING 0x0 ;  /* 0x0000000000007b1d */ /* 0x000fe20000010000 */
[----:B------:R-:W-:-:S05]  /*0a80*/  LOP3.LUT R0, R21, 0x1c, R0, 0xf8, !PT ;  /* 0x0000001c15007812 */ /* 0x000fca00078ef800 */
[----:B------:R-:W-:Y:S04]  /*0a90*/  LDS R4, [R20] ;  /* 0x0000000014047984 */ /* 0x000fe80000000800 */
[----:B------:R-:W-:Y:S04]  /*0aa0*/  LDS R5, [R20+0x4] ;  /* 0x0000040014057984 */ /* 0x000fe80000000800 */
[----:B------:R-:W-:Y:S04]  /*0ab0*/  LDS R6, [R20+0x8] ;  /* 0x0000080014067984 */ /* 0x000fe80000000800 */
[----:B------:R-:W3:Y:S01]  /*0ac0*/  LDS R7, [R20+0xc] ;  /* 0x00000c0014077984 */ /* 0x000ee20000000800 */
[----:B------:R-:W-:-:S02]  /*0ad0*/  ISETP.GE.AND P0, PT, R0, 0x40, PT ;  /* 0x000000400000780c */ /* 0x000fc40003f06270 */
[----:B-1----:R-:W-:Y:S02]  /*0ae0*/  LOP3.LUT R15, R3, R2, RZ, 0xfc, !PT ;  /* 0x00000002030f7212 */ /* 0x002fe400078efcff */
[----:B------:R-:W-:Y:S02]  /*0af0*/  LOP3.LUT R13, R3, 0x10, R2, 0xfe, !PT ;  /* 0x00000010030d7812 */ /* 0x000fe400078efe02 */
[----:B--2---:R-:W-:Y:S02]  /*0b00*/  LOP3.LUT R8, R9, 0x200, RZ, 0xfc, !PT ;  /* 0x0000020009087812 */ /* 0x004fe400078efcff */
[----:B------:R-:W-:Y:S02]  /*0b10*/  ISETP.LT.AND P1, PT, R15, 0x200, !P0 ;  /* 0x000002000f00780c */ /* 0x000fe40004721270 */
[----:B------:R-:W-:Y:S01]  /*0b20*/  ISETP.LT.AND P0, PT, R13, 0x200, !P0 ;  /* 0x000002000d00780c */ /* 0x000fe20004701270 */
[----:B------:R-:W-:Y:S01]  /*0b30*/  IMAD R3, R15, 0x40, R0 ;  /* 0x000000400f037824 */ /* 0x000fe200078e0200 */
[----:B------:R-:W-:-:S03]  /*0b40*/  SHF.R.U32.HI R8, RZ, 0x3, R8 ;  /* 0x00000003ff087819 */ /* 0x000fc60000011608 */
[----:B0-----:R-:W-:Y:S01]  /*0b50*/  IMAD.WIDE R2, R3, 0x4, R10 ;  /* 0x0000000403027825 */ /* 0x001fe200078e020a */
[----:B------:R-:W-:-:S05]  /*0b60*/  LOP3.LUT R8, R8, 0x7c, RZ, 0xc0, !PT ;  /* 0x0000007c08087812 */ /* 0x000fca00078ec0ff */
[----:B------:R-:W-:-:S04]  /*0b70*/  VIADD R8, R8, UR4 ;  /* 0x0000000408087c36 */ /* 0x000fc80008000000 */
[----:B------:R-:W-:Y:S01]  /*0b80*/  IMAD R8, R9, 0x4, R8 ;  /* 0x0000000409087824 */ /* 0x000fe200078e0208 */
[----:B---3--:R0:W-:Y:S02]  /*0b90*/  @P1 STG.E.128 desc[UR6][R2.64], R4 ;  /* 0x0000000402001986 */ /* 0x0081e4000c101d06 */
[----:B0-----:R-:W-:Y:S05]  /*0ba0*/  @!P0 EXIT ;  /* 0x000000000000894d */ /* 0x001fea0003800000 */
[----:B0-----:R-:W-:Y:S01]  /*0bb0*/  LDS R4, [R8+0x800] ;  /* 0x0008000008047984 */ /* 0x001fe20000000800 */
[----:B------:R-:W-:-:S03]  /*0bc0*/  IMAD R13, R13, 0x40, R0 ;  /* 0x000000400d0d7824 */ /* 0x000fc600078e0200 */
[----:B------:R-:W-:Y:S01]  /*0bd0*/  LDS R5, [R8+0x804] ;  /* 0x0008040008057984 */ /* 0x000fe20000000800 */
[----:B------:R-:W-:-:S03]  /*0be0*/  IMAD.WIDE R10, R13, 0x4, R10 ;  /* 0x000000040d0a7825 */ /* 0x000fc600078e020a */
[----:B------:R-:W-:Y:S04]  /*0bf0*/  LDS R6, [R8+0x808] ;  /* 0x0008080008067984 */ /* 0x000fe80000000800 */
[----:B------:R-:W0:Y:S04]  /*0c00*/  LDS R7, [R8+0x80c] ;  /* 0x00080c0008077984 */ /* 0x000e280000000800 */
[----:B0-----:R-:W-:Y:S01]  /*0c10*/  STG.E.128 desc[UR6][R10.64], R4 ;  /* 0x000000040a007986 */ /* 0x001fe2000c101d06 */
[----:B------:R-:W-:Y:S05]  /*0c20*/  EXIT ;  /* 0x000000000000794d */ /* 0x000fea0003800000 */
.L_x_0:
[----:B------:R-:W-:-:S00]  /*0c30*/  BRA `(.L_x_0) ;  /* 0xfffffffc00fc7947 */ /* 0x000fc0000383ffff */
[----:B------:R-:W-:-:S00]  /*0c40*/  NOP ;  /* 0x0000000000007918 */ /* 0x000fc00000000000 */
        /* <DEDUP_REMOVED lines=11> */
.L_x_1:


//--------------------- .nv.global.init           --------------------------
	.section	.nv.global.init,"aw",@progbits
.nv.global.init:
	.type		_$_str,@object
	.size		_$_str,(_$_str_$_2 - _$_str)
_$_str:
        /*0000*/ 	.byte	0x5f, 0x5f, 0x43, 0x55, 0x44, 0x41, 0x5f, 0x46, 0x54, 0x5a, 0x00
	.type		_$_str_$_2,@object
	.size		_$_str_$_2,(.L_1 - _$_str_$_2)
_$_str_$_2:
        /*000b*/ 	.byte	0x5f, 0x5f, 0x43, 0x55, 0x44, 0x41, 0x5f, 0x50, 0x52, 0x45, 0x43, 0x5f, 0x53, 0x51, 0x52, 0x54
        /*001b*/ 	.byte	0x00
.L_1:


//--------------------- .nv.shared.triton_poi_fused__native_batch_norm_legit_no_training_relu_17 --------------------------
	.section	.nv.shared.triton_poi_fused__native_batch_norm_legit_no_training_relu_17,"aw",@nobits
	.sectionflags	@""
	.align	16
	.zero		1024


//--------------------- .nv.constant0.triton_poi_fused__native_batch_norm_legit_no_training_relu_17 --------------------------
	.section	.nv.constant0.triton_poi_fused__native_batch_norm_legit_no_training_relu_17,"a",@progbits
	.sectionflags	@""
	.align	4
.nv.constant0.triton_poi_fused__native_batch_norm_legit_no_training_relu_17:
	.zero		584
